//
// Generated by NVIDIA NVVM Compiler
//
// Compiler Build ID: CL-36424714
// Cuda compilation tools, release 13.0, V13.0.88
// Based on NVVM 20.0.0
//

.version 9.0
.target sm_100
.address_size 64

	// .globl	_Z14hello_from_gpuv
.extern .func  (.param .b32 func_retval0) vprintf
(
	.param .b64 vprintf_param_0,
	.param .b64 vprintf_param_1
)
;
.global .align 1 .b8 $str[61] = {72, 101, 108, 108, 111, 32, 87, 111, 114, 108, 100, 32, 102, 114, 111, 109, 32, 116, 104, 101, 32, 71, 80, 85, 32, 98, 108, 111, 99, 107, 37, 100, 32, 97, 110, 100, 32, 116, 104, 114, 101, 97, 100, 32, 37, 100, 32, 103, 108, 111, 98, 97, 108, 32, 105, 100, 58, 37, 100, 10};

.visible .entry _Z14hello_from_gpuv()
{
	.local .align 8 .b8 	__local_depot0[16];
	.reg .b64 	%SP;
	.reg .b64 	%SPL;
	.reg .b32 	%r<7>;
	.reg .b64 	%rd<5>;

	mov.u64 	%SPL, __local_depot0;
	cvta.local.u64 	%SP, %SPL;
	add.u64 	%rd1, %SP, 0;
	add.u64 	%rd2, %SPL, 0;
	mov.u32 	%r1, %ctaid.x;
	mov.u32 	%r2, %tid.x;
	mov.u32 	%r3, %ntid.x;
	mad.lo.s32 	%r4, %r3, %r1, %r2;
	st.local.v2.u32 	[%rd2], {%r1, %r2};
	st.local.u32 	[%rd2+8], %r4;
	mov.u64 	%rd3, $str;
	cvta.global.u64 	%rd4, %rd3;
	{ // callseq 0, 0
	.param .b64 param0;
	st.param.b64 	[param0], %rd4;
	.param .b64 param1;
	st.param.b64 	[param1], %rd1;
	.param .b32 retval0;
	call.uni (retval0), 
	vprintf, 
	(
	param0, 
	param1
	);
	ld.param.b32 	%r5, [retval0];
	} // callseq 0
	ret;

}


// ===== COMPILED SASS (sm_100) =====

	.target	sm_100

	.elftype	@"ET_EXEC"


//--------------------- .note.nv.tkinfo           --------------------------
	.section	.note.nv.tkinfo,"",@"SHT_NOTE"
	.sectionflags	@"SHF_NOTE_NV_TKINFO"
	.tkinfo
        /*0018*/ 	.word	0x00000002
        /*0030*/ 	.string	""
        /*0030*/ 	.string	"ptxas"
        /*0030*/ 	.string	"Cuda compilation tools, release 13.0, V13.0.88"
        /*0030*/ 	.string	"Build cuda_13.0.r13.0/compiler.36424714_0"
        /*0030*/ 	.string	"-arch sm_100 -m 64 "



//--------------------- .note.nv.cuinfo           --------------------------
	.section	.note.nv.cuinfo,"",@"SHT_NOTE"
	.sectionflags	@"SHF_NOTE_NV_CUINFO"
        /*0018*/ 	.short	0x0002
        /*001a*/ 	.short	0x0064
        /*001c*/ 	.short	0x0082
	.zero		2


//--------------------- .nv.info                  --------------------------
	.section	.nv.info,"",@"SHT_CUDA_INFO"
	.align	4


	//----- nvinfo : EIATTR_REGCOUNT
	.align		4
        /*0000*/ 	.byte	0x04, 0x2f
        /*0002*/ 	.short	(.L_2 - .L_1)
	.align		4
.L_1:
        /*0004*/ 	.word	index@(_Z14hello_from_gpuv)
        /*0008*/ 	.word	0x00000018


	//----- nvinfo : EIATTR_FRAME_SIZE
	.align		4
.L_2:
        /*000c*/ 	.byte	0x04, 0x11
        /*000e*/ 	.short	(.L_4 - .L_3)
	.align		4
.L_3:
        /*0010*/ 	.word	index@(_Z14hello_from_gpuv)
        /*0014*/ 	.word	0x00000010


	//----- nvinfo : EIATTR_MIN_STACK_SIZE
	.align		4
.L_4:
        /*0018*/ 	.byte	0x04, 0x12
        /*001a*/ 	.short	(.L_6 - .L_5)
	.align		4
.L_5:
        /*001c*/ 	.word	index@(_Z14hello_from_gpuv)
        /*0020*/ 	.word	0x00000010
.L_6:


//--------------------- .nv.compat                --------------------------
	.section	.nv.compat,"",@"SHT_CUDA_COMPAT_INFO"
	.align	4
        /*0000*/ 	.byte	0x02, 0x09, 0x00, 0x00, 0x02, 0x02, 0x01, 0x00, 0x02, 0x05, 0x05, 0x00, 0x03, 0x07, 0x01, 0x01
        /*0010*/ 	.byte	0x02, 0x03, 0x00, 0x00, 0x02, 0x06, 0x01, 0x00, 0x04, 0x0b, 0x08, 0x00, 0x09, 0x00, 0x00, 0x00
        /*0020*/ 	.byte	0x00, 0x00, 0x00, 0x00


//--------------------- .nv.info._Z14hello_from_gpuv --------------------------
	.section	.nv.info._Z14hello_from_gpuv,"",@"SHT_CUDA_INFO"
	.sectionflags	@""
	.align	4


	//----- nvinfo : EIATTR_CUDA_API_VERSION
	.align		4
        /*0000*/ 	.byte	0x04, 0x37
        /*0002*/ 	.short	(.L_8 - .L_7)
.L_7:
        /*0004*/ 	.word	0x00000082


	//----- nvinfo : EIATTR_SPARSE_MMA_MASK
	.align		4
.L_8:
        /*0008*/ 	.byte	0x03, 0x50
        /*000a*/ 	.short	0x0000


	//----- nvinfo : EIATTR_MAXREG_COUNT
	.align		4
        /*000c*/ 	.byte	0x03, 0x1b
        /*000e*/ 	.short	0x00ff


	//----- nvinfo : EIATTR_EXTERNS
	.align		4
        /*0010*/ 	.byte	0x04, 0x0f
        /*0012*/ 	.short	(.L_10 - .L_9)


	//   ....[0]....
	.align		4
.L_9:
        /*0014*/ 	.word	index@(vprintf)


	//----- nvinfo : EIATTR_MERCURY_ISA_VERSION
	.align		4
.L_10:
        /*0018*/ 	.byte	0x03, 0x5f
        /*001a*/ 	.short	0x0101


	//----- nvinfo : EIATTR_VRC_CTA_INIT_COUNT
	.align		4
        /*001c*/ 	.byte	0x02, 0x4a
	.zero		1
	.zero		1


	//----- nvinfo : EIATTR_SYSCALL_OFFSETS
	.align		4
        /*0020*/ 	.byte	0x04, 0x46
        /*0022*/ 	.short	(.L_12 - .L_11)


	//   ....[0]....
.L_11:
        /*0024*/ 	.word	0x00000120


	//----- nvinfo : EIATTR_EXIT_INSTR_OFFSETS
	.align		4
.L_12:
        /*0028*/ 	.byte	0x04, 0x1c
        /*002a*/ 	.short	(.L_14 - .L_13)


	//   ....[0]....
.L_13:
        /*002c*/ 	.word	0x00000130


	//----- nvinfo : EIATTR_SW_WAR
	.align		4
.L_14:
        /*0030*/ 	.byte	0x04, 0x36
        /*0032*/ 	.short	(.L_16 - .L_15)
.L_15:
        /*0034*/ 	.word	0x00000008
.L_16:


//--------------------- .nv.callgraph             --------------------------
	.section	.nv.callgraph,"",@"SHT_CUDA_CALLGRAPH"
	.align	4
	.sectionentsize	8
	.align		4
        /*0000*/ 	.word	0x00000000
	.align		4
        /*0004*/ 	.word	0xffffffff
	.align		4
        /*0008*/ 	.word	index@(_Z14hello_from_gpuv)
	.align		4
        /*000c*/ 	.word	index@(vprintf)
	.align		4
        /*0010*/ 	.word	0x00000000
	.align		4
        /*0014*/ 	.word	0xfffffffe
	.align		4
        /*0018*/ 	.word	0x00000000
	.align		4
        /*001c*/ 	.word	0xfffffffd
	.align		4
        /*0020*/ 	.word	0x00000000
	.align		4
        /*0024*/ 	.word	0xfffffffc


//--------------------- .nv.constant4             --------------------------
	.section	.nv.constant4,"a",@progbits
	.align	8
	.align		8
.nv.constant4:
        /*0000*/ 	.dword	vprintf
	.align		8
        /*0008*/ 	.dword	$str


//--------------------- .text._Z14hello_from_gpuv --------------------------
	.section	.text._Z14hello_from_gpuv,"ax",@progbits
	.align	128
        .global         _Z14hello_from_gpuv
        .type           _Z14hello_from_gpuv,@function
        .size           _Z14hello_from_gpuv,(.L_x_2 - _Z14hello_from_gpuv)
        .other          _Z14hello_from_gpuv,@"STO_CUDA_ENTRY STV_DEFAULT"
_Z14hello_from_gpuv:
.text._Z14hello_from_gpuv:
[----:B------:R-:W0:Y:S01]  /*0000*/  LDC R1, c[0x0][0x37c] ;  /* 0x0000df00ff017b82 */ /* 0x000e220000000800 */
[----:B------:R-:W1:Y:S01]  /*0010*/  S2R R8, SR_CTAID.X ;  /* 0x0000000000087919 */ /* 0x000e620000002500 */
[----:B------:R-:W2:Y:S01]  /*0020*/  LDCU UR5, c[0x0][0x2fc] ;  /* 0x00005f80ff0577ac */ /* 0x000ea20008000800 */
[----:B------:R-:W-:Y:S01]  /*0030*/  MOV R2, 0x0 ;  /* 0x0000000000027802 */ /* 0x000fe20000000f00 */
[----:B0-----:R-:W-:Y:S01]  /*0040*/  VIADD R1, R1, 0xfffffff0 ;  /* 0xfffffff001017836 */ /* 0x001fe20000000000 */
[----:B------:R-:W1:Y:S01]  /*0050*/  S2R R9, SR_TID.X ;  /* 0x0000000000097919 */ /* 0x000e620000002100 */
[----:B------:R-:W1:Y:S03]  /*0060*/  LDCU UR6, c[0x0][0x360] ;  /* 0x00006c00ff0677ac */ /* 0x000e660008000800 */
[----:B------:R-:W0:Y:S01]  /*0070*/  LDC.64 R2, c[0x4][R2] ;  /* 0x0100000002027b82 */ /* 0x000e220000000a00 */
[----:B------:R-:W3:Y:S02]  /*0080*/  LDCU UR4, c[0x0][0x2f8] ;  /* 0x00005f00ff0477ac */ /* 0x000ee40008000800 */
[----:B---3--:R-:W-:-:S05]  /*0090*/  IADD3 R6, P0, PT, R1, UR4, RZ ;  /* 0x0000000401067c10 */ /* 0x008fca000ff1e0ff */
[----:B--2---:R-:W-:Y:S02]  /*00a0*/  IMAD.X R7, RZ, RZ, UR5, P0 ;  /* 0x00000005ff077e24 */ /* 0x004fe400080e06ff */
[----:B-1----:R-:W-:Y:S01]  /*00b0*/  IMAD R0, R8, UR6, R9 ;  /* 0x0000000608007c24 */ /* 0x002fe2000f8e0209 */
[----:B------:R1:W-:Y:S01]  /*00c0*/  STL.64 [R1], R8 ;  /* 0x0000000801007387 */ /* 0x0003e20000100a00 */
[----:B------:R-:W2:Y:S03]  /*00d0*/  LDCU.64 UR6, c[0x4][0x8] ;  /* 0x01000100ff0677ac */ /* 0x000ea60008000a00 */
[----:B------:R1:W-:Y:S01]  /*00e0*/  STL [R1+0x8], R0 ;  /* 0x0000080001007387 */ /* 0x0003e20000100800 */
[----:B--2---:R-:W-:Y:S01]  /*00f0*/  IMAD.U32 R4, RZ, RZ, UR6 ;  /* 0x00000006ff047e24 */ /* 0x004fe2000f8e00ff */
[----:B01----:R-:W-:-:S07]  /*0100*/  MOV R5, UR7 ;  /* 0x0000000700057c02 */ /* 0x003fce0008000f00 */
[----:B------:R-:W-:-:S07]  /*0110*/  LEPC R20, `(.L_x_0) ;  /* 0x000000001014794e */ /* 0x000fce0000000000 */
[----:B------:R-:W-:Y:S05]  /*0120*/  CALL.ABS.NOINC R2 ;  /* 0x0000000002007343 */ /* 0x000fea0003c00000 */
.L_x_0:
[----:B------:R-:W-:Y:S05]  /*0130*/  EXIT ;  /* 0x000000000000794d */ /* 0x000fea0003800000 */
.L_x_1:
[----:B------:R-:W-:-:S00]  /*0140*/  BRA `(.L_x_1) ;  /* 0xfffffffc00fc7947 */ /* 0x000fc0000383ffff */
[----:B------:R-:W-:-:S00]  /*0150*/  NOP ;  /* 0x0000000000007918 */ /* 0x000fc00000000000 */
        /* <DEDUP_REMOVED lines=10> */
.L_x_2:


//--------------------- .nv.global.init           --------------------------
	.section	.nv.global.init,"aw",@progbits
.nv.global.init:
	.type		$str,@object
	.size		$str,(.L_0 - $str)
$str:
        /*0000*/ 	.byte	0x48, 0x65, 0x6c, 0x6c, 0x6f, 0x20, 0x57, 0x6f, 0x72, 0x6c, 0x64, 0x20, 0x66, 0x72, 0x6f, 0x6d
        /*0010*/ 	.byte	0x20, 0x74, 0x68, 0x65, 0x20, 0x47, 0x50, 0x55, 0x20, 0x62, 0x6c, 0x6f, 0x63, 0x6b, 0x25, 0x64
        /*0020*/ 	.byte	0x20, 0x61, 0x6e, 0x64, 0x20, 0x74, 0x68, 0x72, 0x65, 0x61, 0x64, 0x20, 0x25, 0x64, 0x20, 0x67
        /*0030*/ 	.byte	0x6c, 0x6f, 0x62, 0x61, 0x6c, 0x20, 0x69, 0x64, 0x3a, 0x25, 0x64, 0x0a, 0x00
.L_0:


//--------------------- .nv.shared.reserved.0     --------------------------
	.section	.nv.shared.reserved.0,"aw",@nobits
	.weak		__nv_reservedSMEM_offset_0_alias
	.size		__nv_reservedSMEM_offset_0_alias, 0, 64
	.other		__nv_reservedSMEM_offset_0_alias,@"STO_CUDA_RESERVED_SHARED STV_DEFAULT"
__nv_reservedSMEM_offset_0_alias:
	.zero		0
	.zero		64


//--------------------- .nv.constant0._Z14hello_from_gpuv --------------------------
	.section	.nv.constant0._Z14hello_from_gpuv,"a",@progbits
	.sectionflags	@""
	.align	4
.nv.constant0._Z14hello_from_gpuv:
	.zero		896


//--------------------- SYMBOLS --------------------------

	.type		.nv.reservedSmem.offset0,@object
	.size		.nv.reservedSmem.offset0,0x4
	.type		vprintf,@function
